//
// Generated by NVIDIA NVVM Compiler
//
// Compiler Build ID: CL-36424714
// Cuda compilation tools, release 13.0, V13.0.88
// Based on NVVM 20.0.0
//

.version 9.0
.target sm_100
.address_size 64

	// .globl	_Z6kernelPfPKfiiPKd

.visible .entry _Z6kernelPfPKfiiPKd(
	.param .u64 .ptr .align 1 _Z6kernelPfPKfiiPKd_param_0,
	.param .u64 .ptr .align 1 _Z6kernelPfPKfiiPKd_param_1,
	.param .u32 _Z6kernelPfPKfiiPKd_param_2,
	.param .u32 _Z6kernelPfPKfiiPKd_param_3,
	.param .u64 .ptr .align 1 _Z6kernelPfPKfiiPKd_param_4
)
{
	.reg .pred 	%p<14>;
	.reg .b32 	%r<45>;
	.reg .b32 	%f<32>;
	.reg .b64 	%rd<49>;
	.reg .b64 	%fd<85>;

	ld.param.u64 	%rd8, [_Z6kernelPfPKfiiPKd_param_0];
	ld.param.u64 	%rd9, [_Z6kernelPfPKfiiPKd_param_1];
	ld.param.u32 	%r18, [_Z6kernelPfPKfiiPKd_param_2];
	ld.param.u32 	%r19, [_Z6kernelPfPKfiiPKd_param_3];
	ld.param.u64 	%rd7, [_Z6kernelPfPKfiiPKd_param_4];
	cvta.to.global.u64 	%rd1, %rd9;
	cvta.to.global.u64 	%rd2, %rd8;
	mov.u32 	%r20, %tid.x;
	mov.u32 	%r21, %ctaid.x;
	mov.u32 	%r22, %ntid.x;
	mad.lo.s32 	%r1, %r21, %r22, %r20;
	mov.u32 	%r23, %tid.y;
	mov.u32 	%r24, %ctaid.y;
	mov.u32 	%r25, %ntid.y;
	mad.lo.s32 	%r2, %r24, %r25, %r23;
	setp.gt.s32 	%p1, %r2, %r1;
	max.s32 	%r26, %r2, %r1;
	setp.ge.s32 	%p2, %r26, %r18;
	or.pred  	%p3, %p2, %p1;
	@%p3 bra 	$L__BB0_15;
	setp.eq.s32 	%p4, %r2, %r1;
	@%p4 bra 	$L__BB0_16;
	setp.lt.s32 	%p5, %r19, 1;
	mov.f64 	%fd84, 0d0000000000000000;
	@%p5 bra 	$L__BB0_14;
	mul.lo.s32 	%r3, %r19, %r1;
	mul.lo.s32 	%r4, %r19, %r2;
	and.b32  	%r5, %r19, 7;
	setp.lt.u32 	%p6, %r19, 8;
	mov.f64 	%fd84, 0d0000000000000000;
	mov.b32 	%r42, 0;
	@%p6 bra 	$L__BB0_6;
	and.b32  	%r42, %r19, 2147483640;
	neg.s32 	%r41, %r42;
	add.s64 	%rd3, %rd1, 16;
	mul.wide.u32 	%rd10, %r4, 4;
	add.s64 	%rd48, %rd3, %rd10;
	mov.f64 	%fd84, 0d0000000000000000;
	mov.u32 	%r40, %r3;
$L__BB0_5:
	.pragma "nounroll";
	mul.wide.s32 	%rd11, %r40, 4;
	add.s64 	%rd12, %rd3, %rd11;
	ld.global.f32 	%f1, [%rd12+-16];
	cvt.f64.f32 	%fd17, %f1;
	ld.global.f32 	%f2, [%rd48+-16];
	cvt.f64.f32 	%fd18, %f2;
	fma.rn.f64 	%fd19, %fd17, %fd18, %fd84;
	ld.global.f32 	%f3, [%rd12+-12];
	cvt.f64.f32 	%fd20, %f3;
	ld.global.f32 	%f4, [%rd48+-12];
	cvt.f64.f32 	%fd21, %f4;
	fma.rn.f64 	%fd22, %fd20, %fd21, %fd19;
	ld.global.f32 	%f5, [%rd12+-8];
	cvt.f64.f32 	%fd23, %f5;
	ld.global.f32 	%f6, [%rd48+-8];
	cvt.f64.f32 	%fd24, %f6;
	fma.rn.f64 	%fd25, %fd23, %fd24, %fd22;
	ld.global.f32 	%f7, [%rd12+-4];
	cvt.f64.f32 	%fd26, %f7;
	ld.global.f32 	%f8, [%rd48+-4];
	cvt.f64.f32 	%fd27, %f8;
	fma.rn.f64 	%fd28, %fd26, %fd27, %fd25;
	ld.global.f32 	%f9, [%rd12];
	cvt.f64.f32 	%fd29, %f9;
	ld.global.f32 	%f10, [%rd48];
	cvt.f64.f32 	%fd30, %f10;
	fma.rn.f64 	%fd31, %fd29, %fd30, %fd28;
	ld.global.f32 	%f11, [%rd12+4];
	cvt.f64.f32 	%fd32, %f11;
	ld.global.f32 	%f12, [%rd48+4];
	cvt.f64.f32 	%fd33, %f12;
	fma.rn.f64 	%fd34, %fd32, %fd33, %fd31;
	ld.global.f32 	%f13, [%rd12+8];
	cvt.f64.f32 	%fd35, %f13;
	ld.global.f32 	%f14, [%rd48+8];
	cvt.f64.f32 	%fd36, %f14;
	fma.rn.f64 	%fd37, %fd35, %fd36, %fd34;
	ld.global.f32 	%f15, [%rd12+12];
	cvt.f64.f32 	%fd38, %f15;
	ld.global.f32 	%f16, [%rd48+12];
	cvt.f64.f32 	%fd39, %f16;
	fma.rn.f64 	%fd84, %fd38, %fd39, %fd37;
	add.s32 	%r41, %r41, 8;
	add.s32 	%r40, %r40, 8;
	add.s64 	%rd48, %rd48, 32;
	setp.ne.s32 	%p7, %r41, 0;
	@%p7 bra 	$L__BB0_5;
$L__BB0_6:
	setp.eq.s32 	%p8, %r5, 0;
	@%p8 bra 	$L__BB0_14;
	and.b32  	%r13, %r19, 3;
	setp.lt.u32 	%p9, %r5, 4;
	@%p9 bra 	$L__BB0_9;
	add.s32 	%r28, %r42, %r3;
	mul.wide.s32 	%rd13, %r28, 4;
	add.s64 	%rd14, %rd1, %rd13;
	ld.global.f32 	%f17, [%rd14];
	cvt.f64.f32 	%fd41, %f17;
	add.s32 	%r29, %r42, %r4;
	mul.wide.u32 	%rd15, %r29, 4;
	add.s64 	%rd16, %rd1, %rd15;
	ld.global.f32 	%f18, [%rd16];
	cvt.f64.f32 	%fd42, %f18;
	fma.rn.f64 	%fd43, %fd41, %fd42, %fd84;
	ld.global.f32 	%f19, [%rd14+4];
	cvt.f64.f32 	%fd44, %f19;
	cvt.u64.u32 	%rd17, %r4;
	cvt.u64.u32 	%rd18, %r42;
	add.s64 	%rd19, %rd18, %rd17;
	shl.b64 	%rd20, %rd19, 2;
	add.s64 	%rd21, %rd1, %rd20;
	ld.global.f32 	%f20, [%rd21+4];
	cvt.f64.f32 	%fd45, %f20;
	fma.rn.f64 	%fd46, %fd44, %fd45, %fd43;
	ld.global.f32 	%f21, [%rd14+8];
	cvt.f64.f32 	%fd47, %f21;
	ld.global.f32 	%f22, [%rd21+8];
	cvt.f64.f32 	%fd48, %f22;
	fma.rn.f64 	%fd49, %fd47, %fd48, %fd46;
	ld.global.f32 	%f23, [%rd14+12];
	cvt.f64.f32 	%fd50, %f23;
	ld.global.f32 	%f24, [%rd21+12];
	cvt.f64.f32 	%fd51, %f24;
	fma.rn.f64 	%fd84, %fd50, %fd51, %fd49;
	add.s32 	%r42, %r42, 4;
$L__BB0_9:
	setp.eq.s32 	%p10, %r13, 0;
	@%p10 bra 	$L__BB0_14;
	setp.eq.s32 	%p11, %r13, 1;
	@%p11 bra 	$L__BB0_12;
	add.s32 	%r30, %r42, %r3;
	mul.wide.s32 	%rd22, %r30, 4;
	add.s64 	%rd23, %rd1, %rd22;
	ld.global.f32 	%f25, [%rd23];
	cvt.f64.f32 	%fd53, %f25;
	add.s32 	%r31, %r42, %r4;
	mul.wide.u32 	%rd24, %r31, 4;
	add.s64 	%rd25, %rd1, %rd24;
	ld.global.f32 	%f26, [%rd25];
	cvt.f64.f32 	%fd54, %f26;
	fma.rn.f64 	%fd55, %fd53, %fd54, %fd84;
	ld.global.f32 	%f27, [%rd23+4];
	cvt.f64.f32 	%fd56, %f27;
	cvt.u64.u32 	%rd26, %r4;
	cvt.u64.u32 	%rd27, %r42;
	add.s64 	%rd28, %rd27, %rd26;
	shl.b64 	%rd29, %rd28, 2;
	add.s64 	%rd30, %rd1, %rd29;
	ld.global.f32 	%f28, [%rd30+4];
	cvt.f64.f32 	%fd57, %f28;
	fma.rn.f64 	%fd84, %fd56, %fd57, %fd55;
	add.s32 	%r42, %r42, 2;
$L__BB0_12:
	and.b32  	%r32, %r19, 1;
	setp.eq.b32 	%p12, %r32, 1;
	not.pred 	%p13, %p12;
	@%p13 bra 	$L__BB0_14;
	add.s32 	%r33, %r42, %r3;
	mul.wide.s32 	%rd31, %r33, 4;
	add.s64 	%rd32, %rd1, %rd31;
	ld.global.f32 	%f29, [%rd32];
	cvt.f64.f32 	%fd58, %f29;
	add.s32 	%r34, %r42, %r4;
	mul.wide.u32 	%rd33, %r34, 4;
	add.s64 	%rd34, %rd1, %rd33;
	ld.global.f32 	%f30, [%rd34];
	cvt.f64.f32 	%fd59, %f30;
	fma.rn.f64 	%fd84, %fd58, %fd59, %fd84;
$L__BB0_14:
	cvta.to.global.u64 	%rd35, %rd7;
	cvt.rn.f64.s32 	%fd60, %r19;
	mul.f64 	%fd61, %fd84, %fd60;
	mul.wide.u32 	%rd36, %r1, 8;
	add.s64 	%rd37, %rd35, %rd36;
	ld.global.f64 	%fd62, [%rd37];
	mul.wide.u32 	%rd38, %r2, 8;
	add.s64 	%rd39, %rd35, %rd38;
	ld.global.f64 	%fd63, [%rd39];
	mul.f64 	%fd64, %fd62, %fd63;
	sub.f64 	%fd65, %fd61, %fd64;
	add.s32 	%r35, %r18, %r1;
	mul.wide.u32 	%rd40, %r35, 8;
	add.s64 	%rd41, %rd35, %rd40;
	ld.global.f64 	%fd66, [%rd41];
	mul.f64 	%fd67, %fd66, %fd60;
	mul.f64 	%fd68, %fd62, %fd62;
	sub.f64 	%fd69, %fd67, %fd68;
	add.s32 	%r36, %r18, %r2;
	mul.wide.u32 	%rd42, %r36, 8;
	add.s64 	%rd43, %rd35, %rd42;
	ld.global.f64 	%fd70, [%rd43];
	mul.f64 	%fd71, %fd70, %fd60;
	mul.f64 	%fd72, %fd63, %fd63;
	sub.f64 	%fd73, %fd71, %fd72;
	mul.f64 	%fd74, %fd69, %fd73;
	sqrt.rn.f64 	%fd75, %fd74;
	div.rn.f64 	%fd76, %fd65, %fd75;
	cvt.rn.f32.f64 	%f31, %fd76;
	mad.lo.s32 	%r37, %r18, %r2, %r1;
	mul.wide.u32 	%rd44, %r37, 4;
	add.s64 	%rd45, %rd2, %rd44;
	st.global.f32 	[%rd45], %f31;
$L__BB0_15:
	ret;
$L__BB0_16:
	mad.lo.s32 	%r38, %r18, %r1, %r1;
	mul.wide.u32 	%rd46, %r38, 4;
	add.s64 	%rd47, %rd2, %rd46;
	mov.b32 	%r39, 1065353216;
	st.global.u32 	[%rd47], %r39;
	bra.uni 	$L__BB0_15;

}


// ===== COMPILED SASS (sm_100) =====

	.target	sm_100

	.elftype	@"ET_EXEC"


//--------------------- .note.nv.tkinfo           --------------------------
	.section	.note.nv.tkinfo,"",@"SHT_NOTE"
	.sectionflags	@"SHF_NOTE_NV_TKINFO"
	.tkinfo
        /*0018*/ 	.word	0x00000002
        /*0030*/ 	.string	""
        /*0030*/ 	.string	"ptxas"
        /*0030*/ 	.string	"Cuda compilation tools, release 13.0, V13.0.88"
        /*0030*/ 	.string	"Build cuda_13.0.r13.0/compiler.36424714_0"
        /*0030*/ 	.string	"-arch sm_100 -m 64 "



//--------------------- .note.nv.cuinfo           --------------------------
	.section	.note.nv.cuinfo,"",@"SHT_NOTE"
	.sectionflags	@"SHF_NOTE_NV_CUINFO"
        /*0018*/ 	.short	0x0002
        /*001a*/ 	.short	0x0064
        /*001c*/ 	.short	0x0082
	.zero		2


//--------------------- .nv.info                  --------------------------
	.section	.nv.info,"",@"SHT_CUDA_INFO"
	.align	4


	//----- nvinfo : EIATTR_REGCOUNT
	.align		4
        /*0000*/ 	.byte	0x04, 0x2f
        /*0002*/ 	.short	(.L_1 - .L_0)
	.align		4
.L_0:
        /*0004*/ 	.word	index@(_Z6kernelPfPKfiiPKd)
        /*0008*/ 	.word	0x00000020


	//----- nvinfo : EIATTR_FRAME_SIZE
	.align		4
.L_1:
        /*000c*/ 	.byte	0x04, 0x11
        /*000e*/ 	.short	(.L_3 - .L_2)
	.align		4
.L_2:
        /*0010*/ 	.word	index@($__internal_1_$__cuda_sm20_dsqrt_rn_f64_mediumpath_v1)
        /*0014*/ 	.word	0x00000000


	//----- nvinfo : EIATTR_FRAME_SIZE
	.align		4
.L_3:
        /*0018*/ 	.byte	0x04, 0x11
        /*001a*/ 	.short	(.L_5 - .L_4)
	.align		4
.L_4:
        /*001c*/ 	.word	index@($__internal_0_$__cuda_sm20_div_rn_f64_full)
        /*0020*/ 	.word	0x00000000


	//----- nvinfo : EIATTR_FRAME_SIZE
	.align		4
.L_5:
        /*0024*/ 	.byte	0x04, 0x11
        /*0026*/ 	.short	(.L_7 - .L_6)
	.align		4
.L_6:
        /*0028*/ 	.word	index@(_Z6kernelPfPKfiiPKd)
        /*002c*/ 	.word	0x00000000


	//----- nvinfo : EIATTR_MIN_STACK_SIZE
	.align		4
.L_7:
        /*0030*/ 	.byte	0x04, 0x12
        /*0032*/ 	.short	(.L_9 - .L_8)
	.align		4
.L_8:
        /*0034*/ 	.word	index@(_Z6kernelPfPKfiiPKd)
        /*0038*/ 	.word	0x00000000
.L_9:


//--------------------- .nv.compat                --------------------------
	.section	.nv.compat,"",@"SHT_CUDA_COMPAT_INFO"
	.align	4
        /*0000*/ 	.byte	0x02, 0x09, 0x00, 0x00, 0x02, 0x02, 0x01, 0x00, 0x02, 0x05, 0x05, 0x00, 0x03, 0x07, 0x01, 0x01
        /*0010*/ 	.byte	0x02, 0x03, 0x00, 0x00, 0x02, 0x06, 0x01, 0x00, 0x04, 0x0b, 0x08, 0x00, 0x01, 0x00, 0x00, 0x00
        /*0020*/ 	.byte	0x00, 0x00, 0x00, 0x00


//--------------------- .nv.info._Z6kernelPfPKfiiPKd --------------------------
	.section	.nv.info._Z6kernelPfPKfiiPKd,"",@"SHT_CUDA_INFO"
	.sectionflags	@""
	.align	4


	//----- nvinfo : EIATTR_CUDA_API_VERSION
	.align		4
        /*0000*/ 	.byte	0x04, 0x37
        /*0002*/ 	.short	(.L_11 - .L_10)
.L_10:
        /*0004*/ 	.word	0x00000082


	//----- nvinfo : EIATTR_KPARAM_INFO
	.align		4
.L_11:
        /*0008*/ 	.byte	0x04, 0x17
        /*000a*/ 	.short	(.L_13 - .L_12)
.L_12:
        /*000c*/ 	.word	0x00000000
        /*0010*/ 	.short	0x0004
        /*0012*/ 	.short	0x0018
        /*0014*/ 	.byte	0x00, 0xf5, 0x21, 0x00


	//----- nvinfo : EIATTR_KPARAM_INFO
	.align		4
.L_13:
        /*0018*/ 	.byte	0x04, 0x17
        /*001a*/ 	.short	(.L_15 - .L_14)
.L_14:
        /*001c*/ 	.word	0x00000000
        /*0020*/ 	.short	0x0003
        /*0022*/ 	.short	0x0014
        /*0024*/ 	.byte	0x00, 0xf0, 0x11, 0x00


	//----- nvinfo : EIATTR_KPARAM_INFO
	.align		4
.L_15:
        /*0028*/ 	.byte	0x04, 0x17
        /*002a*/ 	.short	(.L_17 - .L_16)
.L_16:
        /*002c*/ 	.word	0x00000000
        /*0030*/ 	.short	0x0002
        /*0032*/ 	.short	0x0010
        /*0034*/ 	.byte	0x00, 0xf0, 0x11, 0x00


	//----- nvinfo : EIATTR_KPARAM_INFO
	.align		4
.L_17:
        /*0038*/ 	.byte	0x04, 0x17
        /*003a*/ 	.short	(.L_19 - .L_18)
.L_18:
        /*003c*/ 	.word	0x00000000
        /*0040*/ 	.short	0x0001
        /*0042*/ 	.short	0x0008
        /*0044*/ 	.byte	0x00, 0xf5, 0x21, 0x00


	//----- nvinfo : EIATTR_KPARAM_INFO
	.align		4
.L_19:
        /*0048*/ 	.byte	0x04, 0x17
        /*004a*/ 	.short	(.L_21 - .L_20)
.L_20:
        /*004c*/ 	.word	0x00000000
        /*0050*/ 	.short	0x0000
        /*0052*/ 	.short	0x0000
        /*0054*/ 	.byte	0x00, 0xf5, 0x21, 0x00


	//----- nvinfo : EIATTR_SPARSE_MMA_MASK
	.align		4
.L_21:
        /*0058*/ 	.byte	0x03, 0x50
        /*005a*/ 	.short	0x0000


	//----- nvinfo : EIATTR_MAXREG_COUNT
	.align		4
        /*005c*/ 	.byte	0x03, 0x1b
        /*005e*/ 	.short	0x00ff


	//----- nvinfo : EIATTR_MERCURY_ISA_VERSION
	.align		4
        /*0060*/ 	.byte	0x03, 0x5f
        /*0062*/ 	.short	0x0101


	//----- nvinfo : EIATTR_VRC_CTA_INIT_COUNT
	.align		4
        /*0064*/ 	.byte	0x02, 0x4a
	.zero		1
	.zero		1


	//----- nvinfo : EIATTR_EXIT_INSTR_OFFSETS
	.align		4
        /*0068*/ 	.byte	0x04, 0x1c
        /*006a*/ 	.short	(.L_23 - .L_22)


	//   ....[0]....
.L_22:
        /*006c*/ 	.word	0x000000d0


	//   ....[1]....
        /*0070*/ 	.word	0x00000e40


	//   ....[2]....
        /*0074*/ 	.word	0x00000ea0


	//----- nvinfo : EIATTR_CRS_STACK_SIZE
	.align		4
.L_23:
        /*0078*/ 	.byte	0x04, 0x1e
        /*007a*/ 	.short	(.L_25 - .L_24)
.L_24:
        /*007c*/ 	.word	0x00000000


	//----- nvinfo : EIATTR_CBANK_PARAM_SIZE
	.align		4
.L_25:
        /*0080*/ 	.byte	0x03, 0x19
        /*0082*/ 	.short	0x0020


	//----- nvinfo : EIATTR_PARAM_CBANK
	.align		4
        /*0084*/ 	.byte	0x04, 0x0a
        /*0086*/ 	.short	(.L_27 - .L_26)
	.align		4
.L_26:
        /*0088*/ 	.word	index@(.nv.constant0._Z6kernelPfPKfiiPKd)
        /*008c*/ 	.short	0x0380
        /*008e*/ 	.short	0x0020


	//----- nvinfo : EIATTR_SW_WAR
	.align		4
.L_27:
        /*0090*/ 	.byte	0x04, 0x36
        /*0092*/ 	.short	(.L_29 - .L_28)
.L_28:
        /*0094*/ 	.word	0x00000008
.L_29:


//--------------------- .nv.callgraph             --------------------------
	.section	.nv.callgraph,"",@"SHT_CUDA_CALLGRAPH"
	.align	4
	.sectionentsize	8
	.align		4
        /*0000*/ 	.word	0x00000000
	.align		4
        /*0004*/ 	.word	0xffffffff
	.align		4
        /*0008*/ 	.word	0x00000000
	.align		4
        /*000c*/ 	.word	0xfffffffe
	.align		4
        /*0010*/ 	.word	0x00000000
	.align		4
        /*0014*/ 	.word	0xfffffffd
	.align		4
        /*0018*/ 	.word	0x00000000
	.align		4
        /*001c*/ 	.word	0xfffffffc


//--------------------- .text._Z6kernelPfPKfiiPKd --------------------------
	.section	.text._Z6kernelPfPKfiiPKd,"ax",@progbits
	.align	128
        .global         _Z6kernelPfPKfiiPKd
        .type           _Z6kernelPfPKfiiPKd,@function
        .size           _Z6kernelPfPKfiiPKd,(.L_x_21 - _Z6kernelPfPKfiiPKd)
        .other          _Z6kernelPfPKfiiPKd,@"STO_CUDA_ENTRY STV_DEFAULT"
_Z6kernelPfPKfiiPKd:
.text._Z6kernelPfPKfiiPKd:
[----:B------:R-:W-:Y:S01]  /*0000*/  LDC R1, c[0x0][0x37c] ;  /* 0x0000df00ff017b82 */ /* 0x000fe20000000800 */
[----:B------:R-:W0:Y:S07]  /*0010*/  S2R R0, SR_TID.X ;  /* 0x0000000000007919 */ /* 0x000e2e0000002100 */
[----:B------:R-:W0:Y:S01]  /*0020*/  S2UR UR4, SR_CTAID.X ;  /* 0x00000000000479c3 */ /* 0x000e220000002500 */
[----:B------:R-:W1:Y:S01]  /*0030*/  LDCU UR7, c[0x0][0x390] ;  /* 0x00007200ff0777ac */ /* 0x000e620008000800 */
[----:B------:R-:W2:Y:S06]  /*0040*/  S2R R2, SR_TID.Y ;  /* 0x0000000000027919 */ /* 0x000eac0000002200 */
[----:B------:R-:W0:Y:S08]  /*0050*/  LDC R3, c[0x0][0x360] ;  /* 0x0000d800ff037b82 */ /* 0x000e300000000800 */
[----:B------:R-:W2:Y:S08]  /*0060*/  S2UR UR5, SR_CTAID.Y ;  /* 0x00000000000579c3 */ /* 0x000eb00000002600 */
[----:B------:R-:W2:Y:S01]  /*0070*/  LDC R5, c[0x0][0x364] ;  /* 0x0000d900ff057b82 */ /* 0x000ea20000000800 */
[----:B0-----:R-:W-:-:S02]  /*0080*/  IMAD R0, R3, UR4, R0 ;  /* 0x0000000403007c24 */ /* 0x001fc4000f8e0200 */
[----:B--2---:R-:W-:-:S05]  /*0090*/  IMAD R3, R5, UR5, R2 ;  /* 0x0000000505037c24 */ /* 0x004fca000f8e0202 */
[----:B------:R-:W-:Y:S02]  /*00a0*/  ISETP.GT.AND P0, PT, R3, R0, PT ;  /* 0x000000000300720c */ /* 0x000fe40003f04270 */
[----:B------:R-:W-:-:S04]  /*00b0*/  VIMNMX R2, PT, PT, R0, R3, !PT ;  /* 0x0000000300027248 */ /* 0x000fc80007fe0100 */
[----:B-1----:R-:W-:-:S13]  /*00c0*/  ISETP.GE.OR P0, PT, R2, UR7, P0 ;  /* 0x0000000702007c0c */ /* 0x002fda0008706670 */
[----:B------:R-:W-:Y:S05]  /*00d0*/  @P0 EXIT ;  /* 0x000000000000094d */ /* 0x000fea0003800000 */
[----:B------:R-:W-:Y:S01]  /*00e0*/  ISETP.NE.AND P0, PT, R3, R0, PT ;  /* 0x000000000300720c */ /* 0x000fe20003f05270 */
[----:B------:R-:W0:-:S12]  /*00f0*/  LDCU.64 UR8, c[0x0][0x358] ;  /* 0x00006b00ff0877ac */ /* 0x000e180008000a00 */
[----:B------:R-:W-:Y:S05]  /*0100*/  @!P0 BRA `(.L_x_0) ;  /* 0x0000000c00508947 */ /* 0x000fea0003800000 */
[----:B------:R-:W1:Y:S01]  /*0110*/  LDCU UR10, c[0x0][0x394] ;  /* 0x00007280ff0a77ac */ /* 0x000e620008000800 */
[----:B------:R-:W-:Y:S01]  /*0120*/  CS2R R16, SRZ ;  /* 0x0000000000107805 */ /* 0x000fe2000001ff00 */
[----:B-1----:R-:W-:-:S09]  /*0130*/  UISETP.GE.AND UP0, UPT, UR10, 0x1, UPT ;  /* 0x000000010a00788c */ /* 0x002fd2000bf06270 */
[----:B------:R-:W-:Y:S05]  /*0140*/  BRA.U !UP0, `(.L_x_1) ;  /* 0x0000000908307547 */ /* 0x000fea000b800000 */
[----:B------:R-:W-:Y:S02]  /*0150*/  UISETP.GE.U32.AND UP1, UPT, UR10, 0x8, UPT ;  /* 0x000000080a00788c */ /* 0x000fe4000bf26070 */
[----:B------:R-:W-:Y:S01]  /*0160*/  IMAD R2, R0, UR10, RZ ;  /* 0x0000000a00027c24 */ /* 0x000fe2000f8e02ff */
[----:B------:R-:W-:Y:S02]  /*0170*/  ULOP3.LUT UR6, UR10, 0x7, URZ, 0xc0, !UPT ;  /* 0x000000070a067892 */ /* 0x000fe4000f8ec0ff */
[----:B------:R-:W-:Y:S01]  /*0180*/  IMAD R4, R3, UR10, RZ ;  /* 0x0000000a03047c24 */ /* 0x000fe2000f8e02ff */
[----:B------:R-:W-:Y:S01]  /*0190*/  CS2R R16, SRZ ;  /* 0x0000000000107805 */ /* 0x000fe2000001ff00 */
[----:B------:R-:W-:Y:S01]  /*01a0*/  UMOV UR4, URZ ;  /* 0x000000ff00047c82 */ /* 0x000fe20008000000 */
[----:B------:R-:W-:Y:S01]  /*01b0*/  UISETP.NE.AND UP0, UPT, UR6, URZ, UPT ;  /* 0x000000ff0600728c */ /* 0x000fe2000bf05270 */
[----:B------:R-:W-:Y:S10]  /*01c0*/  BRA.U !UP1, `(.L_x_2) ;  /* 0x0000000109ec7547 */ /* 0x000ff4000b800000 */
[----:B------:R-:W1:Y:S01]  /*01d0*/  LDCU.64 UR4, c[0x0][0x388] ;  /* 0x00007100ff0477ac */ /* 0x000e620008000a00 */
[----:B------:R-:W-:Y:S01]  /*01e0*/  IMAD.MOV.U32 R5, RZ, RZ, R2 ;  /* 0x000000ffff057224 */ /* 0x000fe200078e0002 */
[----:B------:R-:W-:Y:S01]  /*01f0*/  CS2R R16, SRZ ;  /* 0x0000000000107805 */ /* 0x000fe2000001ff00 */
[----:B-1----:R-:W-:-:S04]  /*0200*/  UIADD3 UR4, UP1, UPT, UR4, 0x10, URZ ;  /* 0x0000001004047890 */ /* 0x002fc8000ff3e0ff */
[----:B------:R-:W-:Y:S02]  /*0210*/  UIADD3.X UR5, UPT, UPT, URZ, UR5, URZ, UP1, !UPT ;  /* 0x00000005ff057290 */ /* 0x000fe40008ffe4ff */
[----:B------:R-:W-:Y:S01]  /*0220*/  IMAD.U32 R12, RZ, RZ, UR4 ;  /* 0x00000004ff0c7e24 */ /* 0x000fe2000f8e00ff */
[----:B------:R-:W-:-:S03]  /*0230*/  ULOP3.LUT UR4, UR10, 0x7ffffff8, URZ, 0xc0, !UPT ;  /* 0x7ffffff80a047892 */ /* 0x000fc6000f8ec0ff */
[----:B------:R-:W-:Y:S01]  /*0240*/  IMAD.U32 R13, RZ, RZ, UR5 ;  /* 0x00000005ff0d7e24 */ /* 0x000fe2000f8e00ff */
[----:B------:R-:W-:Y:S01]  /*0250*/  UIADD3 UR5, UPT, UPT, -UR4, URZ, URZ ;  /* 0x000000ff04057290 */ /* 0x000fe2000fffe1ff */
[----:B------:R-:W-:-:S04]  /*0260*/  IMAD.WIDE.U32 R6, R4, 0x4, R12 ;  /* 0x0000000404067825 */ /* 0x000fc800078e000c */
[----:B------:R-:W-:Y:S02]  /*0270*/  IMAD.MOV.U32 R10, RZ, RZ, R6 ;  /* 0x000000ffff0a7224 */ /* 0x000fe400078e0006 */
[----:B------:R-:W-:-:S07]  /*0280*/  IMAD.MOV.U32 R11, RZ, RZ, R7 ;  /* 0x000000ffff0b7224 */ /* 0x000fce00078e0007 */
.L_x_3:
[----:B------:R-:W-:Y:S01]  /*0290*/  IMAD.WIDE R22, R5, 0x4, R12 ;  /* 0x0000000405167825 */ /* 0x000fe200078e020c */
[----:B0-----:R-:W2:Y:S04]  /*02a0*/  LDG.E R21, desc[UR8][R10.64+-0x10] ;  /* 0xfffff0080a157981 */ /* 0x001ea8000c1e1900 */
[----:B------:R-:W3:Y:S04]  /*02b0*/  LDG.E R9, desc[UR8][R22.64+-0x10] ;  /* 0xfffff00816097981 */ /* 0x000ee8000c1e1900 */
[----:B------:R-:W4:Y:S04]  /*02c0*/  LDG.E R7, desc[UR8][R10.64+-0xc] ;  /* 0xfffff4080a077981 */ /* 0x000f28000c1e1900 */
[----:B------:R-:W5:Y:S04]  /*02d0*/  LDG.E R29, desc[UR8][R22.64+-0xc] ;  /* 0xfffff408161d7981 */ /* 0x000f68000c1e1900 */
[----:B------:R-:W5:Y:S04]  /*02e0*/  LDG.E R28, desc[UR8][R22.64+-0x8] ;  /* 0xfffff808161c7981 */ /* 0x000f68000c1e1900 */
[----:B------:R-:W5:Y:S04]  /*02f0*/  LDG.E R25, desc[UR8][R10.64+-0x8] ;  /* 0xfffff8080a197981 */ /* 0x000f68000c1e1900 */
[----:B------:R-:W5:Y:S04]  /*0300*/  LDG.E R20, desc[UR8][R22.64+-0x4] ;  /* 0xfffffc0816147981 */ /* 0x000f68000c1e1900 */
[----:B------:R-:W5:Y:S04]  /*0310*/  LDG.E R6, desc[UR8][R10.64+-0x4] ;  /* 0xfffffc080a067981 */ /* 0x000f68000c1e1900 */
[----:B------:R-:W5:Y:S04]  /*0320*/  LDG.E R24, desc[UR8][R10.64+0x4] ;  /* 0x000004080a187981 */ /* 0x000f68000c1e1900 */
[----:B------:R-:W5:Y:S04]  /*0330*/  LDG.E R27, desc[UR8][R22.64+0x8] ;  /* 0x00000808161b7981 */ /* 0x000f68000c1e1900 */
[----:B------:R-:W5:Y:S01]  /*0340*/  LDG.E R26, desc[UR8][R10.64+0x8] ;  /* 0x000008080a1a7981 */ /* 0x000f62000c1e1900 */
[----:B--2---:R-:W-:Y:S08]  /*0350*/  F2F.F64.F32 R18, R21 ;  /* 0x0000001500127310 */ /* 0x004ff00000201800 */
[----:B---3--:R-:W0:Y:S02]  /*0360*/  F2F.F64.F32 R8, R9 ;  /* 0x0000000900087310 */ /* 0x008e240000201800 */
[----:B0-----:R-:W-:-:S06]  /*0370*/  DFMA R18, R8, R18, R16 ;  /* 0x000000120812722b */ /* 0x001fcc0000000010 */
[----:B----4-:R0:W-:Y:S01]  /*0380*/  F2F.F64.F32 R16, R7 ;  /* 0x0000000700107310 */ /* 0x0101e20000201800 */
[----:B------:R-:W2:Y:S04]  /*0390*/  LDG.E R8, desc[UR8][R10.64] ;  /* 0x000000080a087981 */ /* 0x000ea8000c1e1900 */
[----:B------:R-:W3:Y:S04]  /*03a0*/  LDG.E R9, desc[UR8][R22.64+0x4] ;  /* 0x0000040816097981 */ /* 0x000ee8000c1e1900 */
[----:B0-----:R-:W4:Y:S01]  /*03b0*/  LDG.E R7, desc[UR8][R22.64] ;  /* 0x0000000816077981 */ /* 0x001f22000c1e1900 */
[----:B-----5:R0:W1:Y:S03]  /*03c0*/  F2F.F64.F32 R14, R29 ;  /* 0x0000001d000e7310 */ /* 0x0200660000201800 */
[----:B0-----:R0:W5:Y:S04]  /*03d0*/  LDG.E R29, desc[UR8][R10.64+0xc] ;  /* 0x00000c080a1d7981 */ /* 0x001168000c1e1900 */
[----:B------:R-:W5:Y:S01]  /*03e0*/  LDG.E R22, desc[UR8][R22.64+0xc] ;  /* 0x00000c0816167981 */ /* 0x000f62000c1e1900 */
[----:B-1----:R-:W-:Y:S01]  /*03f0*/  DFMA R14, R14, R16, R18 ;  /* 0x000000100e0e722b */ /* 0x002fe20000000012 */
[----:B------:R-:W-:Y:S08]  /*0400*/  F2F.F64.F32 R16, R28 ;  /* 0x0000001c00107310 */ /* 0x000ff00000201800 */
[----:B------:R-:W1:Y:S08]  /*0410*/  F2F.F64.F32 R18, R25 ;  /* 0x0000001900127310 */ /* 0x000e700000201800 */
[----:B------:R-:W-:Y:S01]  /*0420*/  F2F.F64.F32 R20, R20 ;  /* 0x0000001400147310 */ /* 0x000fe20000201800 */
[----:B-1----:R-:W-:-:S07]  /*0430*/  DFMA R14, R16, R18, R14 ;  /* 0x00000012100e722b */ /* 0x002fce000000000e */
[----:B------:R-:W1:Y:S02]  /*0440*/  F2F.F64.F32 R16, R6 ;  /* 0x0000000600107310 */ /* 0x000e640000201800 */
[----:B-1----:R-:W-:-:S06]  /*0450*/  DFMA R14, R20, R16, R14 ;  /* 0x00000010140e722b */ /* 0x002fcc000000000e */
[----:B------:R-:W-:Y:S08]  /*0460*/  F2F.F64.F32 R16, R24 ;  /* 0x0000001800107310 */ /* 0x000ff00000201800 */
[----:B------:R-:W-:Y:S01]  /*0470*/  F2F.F64.F32 R20, R27 ;  /* 0x0000001b00147310 */ /* 0x000fe20000201800 */
[----:B------:R-:W-:-:S04]  /*0480*/  UIADD3 UR5, UPT, UPT, UR5, 0x8, URZ ;  /* 0x0000000805057890 */ /* 0x000fc8000fffe0ff */
[----:B------:R-:W-:Y:S01]  /*0490*/  UISETP.NE.AND UP1, UPT, UR5, URZ, UPT ;  /* 0x000000ff0500728c */ /* 0x000fe2000bf25270 */
[----:B0-----:R-:W-:Y:S01]  /*04a0*/  IADD3 R10, P0, PT, R10, 0x20, RZ ;  /* 0x000000200a0a7810 */ /* 0x001fe20007f1e0ff */
[----:B------:R-:W-:-:S03]  /*04b0*/  VIADD R5, R5, 0x8 ;  /* 0x0000000805057836 */ /* 0x000fc60000000000 */
[----:B------:R-:W-:Y:S01]  /*04c0*/  IADD3.X R11, PT, PT, RZ, R11, RZ, P0, !PT ;  /* 0x0000000bff0b7210 */ /* 0x000fe200007fe4ff */
[----:B----4-:R-:W-:Y:S08]  /*04d0*/  F2F.F64.F32 R18, R7 ;  /* 0x0000000700127310 */ /* 0x010ff00000201800 */
[----:B--2---:R-:W0:Y:S08]  /*04e0*/  F2F.F64.F32 R6, R8 ;  /* 0x0000000800067310 */ /* 0x004e300000201800 */
[----:B---3--:R-:W1:Y:S01]  /*04f0*/  F2F.F64.F32 R8, R9 ;  /* 0x0000000900087310 */ /* 0x008e620000201800 */
[----:B0-----:R-:W-:-:S07]  /*0500*/  DFMA R14, R18, R6, R14 ;  /* 0x00000006120e722b */ /* 0x001fce000000000e */
[----:B------:R-:W0:Y:S01]  /*0510*/  F2F.F64.F32 R18, R26 ;  /* 0x0000001a00127310 */ /* 0x000e220000201800 */
[----:B-1----:R-:W-:-:S07]  /*0520*/  DFMA R14, R8, R16, R14 ;  /* 0x00000010080e722b */ /* 0x002fce000000000e */
[----:B-----5:R-:W-:Y:S08]  /*0530*/  F2F.F64.F32 R22, R22 ;  /* 0x0000001600167310 */ /* 0x020ff00000201800 */
[----:B------:R-:W1:Y:S01]  /*0540*/  F2F.F64.F32 R16, R29 ;  /* 0x0000001d00107310 */ /* 0x000e620000201800 */
[----:B0-----:R-:W-:-:S08]  /*0550*/  DFMA R14, R20, R18, R14 ;  /* 0x00000012140e722b */ /* 0x001fd0000000000e */
[----:B-1----:R-:W-:Y:S01]  /*0560*/  DFMA R16, R22, R16, R14 ;  /* 0x000000101610722b */ /* 0x002fe2000000000e */
[----:B------:R-:W-:Y:S10]  /*0570*/  BRA.U UP1, `(.L_x_3) ;  /* 0xfffffffd01447547 */ /* 0x000ff4000b83ffff */
.L_x_2:
[----:B------:R-:W-:Y:S05]  /*0580*/  BRA.U !UP0, `(.L_x_1) ;  /* 0x0000000508207547 */ /* 0x000fea000b800000 */
[----:B------:R-:W-:Y:S02]  /*0590*/  UISETP.GE.U32.AND UP0, UPT, UR6, 0x4, UPT ;  /* 0x000000040600788c */ /* 0x000fe4000bf06070 */
[----:B------:R-:W-:-:S04]  /*05a0*/  ULOP3.LUT UR5, UR10, 0x3, URZ, 0xc0, !UPT ;  /* 0x000000030a057892 */ /* 0x000fc8000f8ec0ff */
[----:B------:R-:W-:-:S03]  /*05b0*/  UISETP.NE.AND UP1, UPT, UR5, URZ, UPT ;  /* 0x000000ff0500728c */ /* 0x000fc6000bf25270 */
[----:B------:R-:W-:Y:S08]  /*05c0*/  BRA.U !UP0, `(.L_x_4) ;  /* 0x00000001087c7547 */ /* 0x000ff0000b800000 */
[----:B------:R-:W1:Y:S01]  /*05d0*/  LDC.64 R24, c[0x0][0x388] ;  /* 0x0000e200ff187b82 */ /* 0x000e620000000a00 */
[----:B------:R-:W2:Y:S01]  /*05e0*/  LDCU.64 UR12, c[0x0][0x388] ;  /* 0x00007100ff0c77ac */ /* 0x000ea20008000a00 */
[C---:B------:R-:W-:Y:S01]  /*05f0*/  VIADD R7, R4.reuse, UR4 ;  /* 0x0000000404077c36 */ /* 0x040fe20008000000 */
[----:B------:R-:W-:Y:S01]  /*0600*/  IADD3 R8, P0, PT, R4, UR4, RZ ;  /* 0x0000000404087c10 */ /* 0x000fe2000ff1e0ff */
[----:B------:R-:W-:Y:S02]  /*0610*/  VIADD R5, R2, UR4 ;  /* 0x0000000402057c36 */ /* 0x000fe40008000000 */
[----:B-1----:R-:W-:-:S04]  /*0620*/  IMAD.WIDE.U32 R6, R7, 0x4, R24 ;  /* 0x0000000407067825 */ /* 0x002fc800078e0018 */
[----:B------:R-:W-:Y:S01]  /*0630*/  IMAD.WIDE R24, R5, 0x4, R24 ;  /* 0x0000000405187825 */ /* 0x000fe200078e0218 */
[----:B0-----:R-:W3:Y:S03]  /*0640*/  LDG.E R26, desc[UR8][R6.64] ;  /* 0x00000008061a7981 */ /* 0x001ee6000c1e1900 */
[----:B------:R-:W-:Y:S01]  /*0650*/  IMAD.X R5, RZ, RZ, RZ, P0 ;  /* 0x000000ffff057224 */ /* 0x000fe200000e06ff */
[C---:B--2---:R-:W-:Y:S01]  /*0660*/  LEA R20, P0, R8.reuse, UR12, 0x2 ;  /* 0x0000000c08147c11 */ /* 0x044fe2000f8010ff */
[----:B------:R-:W2:Y:S03]  /*0670*/  LDG.E R18, desc[UR8][R24.64] ;  /* 0x0000000818127981 */ /* 0x000ea6000c1e1900 */
[----:B------:R-:W-:Y:S01]  /*0680*/  LEA.HI.X R21, R8, UR13, R5, 0x2, P0 ;  /* 0x0000000d08157c11 */ /* 0x000fe200080f1405 */
[----:B------:R-:W4:Y:S04]  /*0690*/  LDG.E R27, desc[UR8][R24.64+0x4] ;  /* 0x00000408181b7981 */ /* 0x000f28000c1e1900 */
[----:B------:R-:W5:Y:S04]  /*06a0*/  LDG.E R12, desc[UR8][R20.64+0x4] ;  /* 0x00000408140c7981 */ /* 0x000f68000c1e1900 */
[----:B------:R-:W5:Y:S04]  /*06b0*/  LDG.E R28, desc[UR8][R24.64+0x8] ;  /* 0x00000808181c7981 */ /* 0x000f68000c1e1900 */
[----:B------:R-:W5:Y:S04]  /*06c0*/  LDG.E R22, desc[UR8][R20.64+0x8] ;  /* 0x0000080814167981 */ /* 0x000f68000c1e1900 */
[----:B------:R-:W5:Y:S04]  /*06d0*/  LDG.E R29, desc[UR8][R24.64+0xc] ;  /* 0x00000c08181d7981 */ /* 0x000f68000c1e1900 */
[----:B------:R-:W5:Y:S01]  /*06e0*/  LDG.E R5, desc[UR8][R20.64+0xc] ;  /* 0x00000c0814057981 */ /* 0x000f62000c1e1900 */
[----:B------:R-:W-:Y:S01]  /*06f0*/  UIADD3 UR4, UPT, UPT, UR4, 0x4, URZ ;  /* 0x0000000404047890 */ /* 0x000fe2000fffe0ff */
[----:B---3--:R-:W-:Y:S08]  /*0700*/  F2F.F64.F32 R14, R26 ;  /* 0x0000001a000e7310 */ /* 0x008ff00000201800 */
[----:B--2---:R-:W0:Y:S08]  /*0710*/  F2F.F64.F32 R18, R18 ;  /* 0x0000001200127310 */ /* 0x004e300000201800 */
[----:B----4-:R-:W-:Y:S08]  /*0720*/  F2F.F64.F32 R10, R27 ;  /* 0x0000001b000a7310 */ /* 0x010ff00000201800 */
[----:B-----5:R-:W1:Y:S01]  /*0730*/  F2F.F64.F32 R12, R12 ;  /* 0x0000000c000c7310 */ /* 0x020e620000201800 */
[----:B0-----:R-:W-:-:S07]  /*0740*/  DFMA R14, R18, R14, R16 ;  /* 0x0000000e120e722b */ /* 0x001fce0000000010 */
[----:B------:R-:W-:Y:S08]  /*0750*/  F2F.F64.F32 R8, R28 ;  /* 0x0000001c00087310 */ /* 0x000ff00000201800 */
[----:B------:R-:W0:Y:S01]  /*0760*/  F2F.F64.F32 R22, R22 ;  /* 0x0000001600167310 */ /* 0x000e220000201800 */
[----:B-1----:R-:W-:-:S07]  /*0770*/  DFMA R10, R10, R12, R14 ;  /* 0x0000000c0a0a722b */ /* 0x002fce000000000e */
[----:B------:R-:W-:Y:S08]  /*0780*/  F2F.F64.F32 R6, R29 ;  /* 0x0000001d00067310 */ /* 0x000ff00000201800 */
[----:B------:R-:W1:Y:S01]  /*0790*/  F2F.F64.F32 R16, R5 ;  /* 0x0000000500107310 */ /* 0x000e620000201800 */
[----:B0-----:R-:W-:-:S08]  /*07a0*/  DFMA R8, R8, R22, R10 ;  /* 0x000000160808722b */ /* 0x001fd0000000000a */
[----:B-1----:R-:W-:-:S11]  /*07b0*/  DFMA R16, R6, R16, R8 ;  /* 0x000000100610722b */ /* 0x002fd60000000008 */
.L_x_4:
[----:B------:R-:W-:Y:S05]  /*07c0*/  BRA.U !UP1, `(.L_x_1) ;  /* 0x0000000109907547 */ /* 0x000fea000b800000 */
[----:B------:R-:W-:Y:S02]  /*07d0*/  UISETP.NE.AND UP0, UPT, UR5, 0x1, UPT ;  /* 0x000000010500788c */ /* 0x000fe4000bf05270 */
[----:B------:R-:W-:-:S04]  /*07e0*/  ULOP3.LUT UR6, UR10, 0x1, URZ, 0xc0, !UPT ;  /* 0x000000010a067892 */ /* 0x000fc8000f8ec0ff */
[----:B------:R-:W-:-:S03]  /*07f0*/  UISETP.NE.U32.AND UP1, UPT, UR6, 0x1, UPT ;  /* 0x000000010600788c */ /* 0x000fc6000bf25070 */
[----:B------:R-:W-:Y:S08]  /*0800*/  BRA.U !UP0, `(.L_x_5) ;  /* 0x0000000108547547 */ /* 0x000ff0000b800000 */
[----:B------:R-:W1:Y:S01]  /*0810*/  LDC.64 R6, c[0x0][0x388] ;  /* 0x0000e200ff067b82 */ /* 0x000e620000000a00 */
[----:B------:R-:W2:Y:S01]  /*0820*/  LDCU.64 UR12, c[0x0][0x388] ;  /* 0x00007100ff0c77ac */ /* 0x000ea20008000a00 */
[----:B------:R-:W-:Y:S01]  /*0830*/  VIADD R11, R4, UR4 ;  /* 0x00000004040b7c36 */ /* 0x000fe20008000000 */
[----:B------:R-:W-:Y:S02]  /*0840*/  IADD3 R5, PT, PT, R2, UR4, RZ ;  /* 0x0000000402057c10 */ /* 0x000fe4000fffe0ff */
[----:B------:R-:W-:-:S05]  /*0850*/  IADD3 R8, P0, PT, R4, UR4, RZ ;  /* 0x0000000404087c10 */ /* 0x000fca000ff1e0ff */
[----:B------:R-:W-:Y:S01]  /*0860*/  IMAD.X R9, RZ, RZ, RZ, P0 ;  /* 0x000000ffff097224 */ /* 0x000fe200000e06ff */
[----:B--2---:R-:W-:Y:S01]  /*0870*/  LEA R18, P0, R8, UR12, 0x2 ;  /* 0x0000000c08127c11 */ /* 0x004fe2000f8010ff */
[----:B-1----:R-:W-:-:S04]  /*0880*/  IMAD.WIDE.U32 R10, R11, 0x4, R6 ;  /* 0x000000040b0a7825 */ /* 0x002fc800078e0006 */
[----:B------:R-:W-:Y:S02]  /*0890*/  IMAD.WIDE R6, R5, 0x4, R6 ;  /* 0x0000000405067825 */ /* 0x000fe400078e0206 */
[----:B0-----:R-:W2:Y:S01]  /*08a0*/  LDG.E R10, desc[UR8][R10.64] ;  /* 0x000000080a0a7981 */ /* 0x001ea2000c1e1900 */
[----:B------:R-:W-:-:S03]  /*08b0*/  LEA.HI.X R19, R8, UR13, R9, 0x2, P0 ;  /* 0x0000000d08137c11 */ /* 0x000fc600080f1409 */
[----:B------:R-:W3:Y:S04]  /*08c0*/  LDG.E R5, desc[UR8][R6.64] ;  /* 0x0000000806057981 */ /* 0x000ee8000c1e1900 */
[----:B------:R-:W4:Y:S04]  /*08d0*/  LDG.E R14, desc[UR8][R6.64+0x4] ;  /* 0x00000408060e7981 */ /* 0x000f28000c1e1900 */
[----:B------:R-:W5:Y:S01]  /*08e0*/  LDG.E R18, desc[UR8][R18.64+0x4] ;  /* 0x0000040812127981 */ /* 0x000f62000c1e1900 */
[----:B------:R-:W-:Y:S01]  /*08f0*/  UIADD3 UR4, UPT, UPT, UR4, 0x2, URZ ;  /* 0x0000000204047890 */ /* 0x000fe2000fffe0ff */
[----:B--2---:R-:W-:Y:S08]  /*0900*/  F2F.F64.F32 R12, R10 ;  /* 0x0000000a000c7310 */ /* 0x004ff00000201800 */
[----:B---3--:R-:W0:Y:S08]  /*0910*/  F2F.F64.F32 R8, R5 ;  /* 0x0000000500087310 */ /* 0x008e300000201800 */
[----:B----4-:R-:W-:Y:S01]  /*0920*/  F2F.F64.F32 R14, R14 ;  /* 0x0000000e000e7310 */ /* 0x010fe20000201800 */
[----:B0-----:R-:W-:-:S07]  /*0930*/  DFMA R8, R8, R12, R16 ;  /* 0x0000000c0808722b */ /* 0x001fce0000000010 */
[----:B-----5:R-:W0:Y:S02]  /*0940*/  F2F.F64.F32 R20, R18 ;  /* 0x0000001200147310 */ /* 0x020e240000201800 */
[----:B0-----:R-:W-:-:S11]  /*0950*/  DFMA R16, R14, R20, R8 ;  /* 0x000000140e10722b */ /* 0x001fd60000000008 */
.L_x_5:
[----:B------:R-:W-:Y:S05]  /*0960*/  BRA.U UP1, `(.L_x_1) ;  /* 0x0000000101287547 */ /* 0x000fea000b800000 */
[----:B------:R-:W1:Y:S01]  /*0970*/  LDC.64 R8, c[0x0][0x388] ;  /* 0x0000e200ff087b82 */ /* 0x000e620000000a00 */
[----:B------:R-:W-:Y:S02]  /*0980*/  VIADD R5, R2, UR4 ;  /* 0x0000000402057c36 */ /* 0x000fe40008000000 */
[----:B------:R-:W-:Y:S02]  /*0990*/  VIADD R7, R4, UR4 ;  /* 0x0000000404077c36 */ /* 0x000fe40008000000 */
[----:B-1----:R-:W-:-:S04]  /*09a0*/  IMAD.WIDE R4, R5, 0x4, R8 ;  /* 0x0000000405047825 */ /* 0x002fc800078e0208 */
[----:B------:R-:W-:Y:S02]  /*09b0*/  IMAD.WIDE.U32 R8, R7, 0x4, R8 ;  /* 0x0000000407087825 */ /* 0x000fe400078e0008 */
[----:B0-----:R-:W2:Y:S04]  /*09c0*/  LDG.E R4, desc[UR8][R4.64] ;  /* 0x0000000804047981 */ /* 0x001ea8000c1e1900 */
[----:B------:R-:W3:Y:S01]  /*09d0*/  LDG.E R8, desc[UR8][R8.64] ;  /* 0x0000000808087981 */ /* 0x000ee2000c1e1900 */
[----:B--2---:R-:W-:Y:S08]  /*09e0*/  F2F.F64.F32 R6, R4 ;  /* 0x0000000400067310 */ /* 0x004ff00000201800 */
[----:B---3--:R-:W0:Y:S02]  /*09f0*/  F2F.F64.F32 R10, R8 ;  /* 0x00000008000a7310 */ /* 0x008e240000201800 */
[----:B0-----:R-:W-:-:S11]  /*0a00*/  DFMA R16, R6, R10, R16 ;  /* 0x0000000a0610722b */ /* 0x001fd60000000010 */
.L_x_1:
[----:B------:R-:W1:Y:S01]  /*0a10*/  LDC.64 R12, c[0x0][0x398] ;  /* 0x0000e600ff0c7b82 */ /* 0x000e620000000a00 */
[C---:B------:R-:W-:Y:S01]  /*0a20*/  VIADD R9, R0.reuse, UR7 ;  /* 0x0000000700097c36 */ /* 0x040fe20008000000 */
[----:B------:R-:W-:Y:S01]  /*0a30*/  IADD3 R5, PT, PT, R3, UR7, RZ ;  /* 0x0000000703057c10 */ /* 0x000fe2000fffe0ff */
[----:B-1----:R-:W-:-:S04]  /*0a40*/  IMAD.WIDE.U32 R14, R0, 0x8, R12 ;  /* 0x00000008000e7825 */ /* 0x002fc800078e000c */
[--C-:B------:R-:W-:Y:S02]  /*0a50*/  IMAD.WIDE.U32 R18, R3, 0x8, R12.reuse ;  /* 0x0000000803127825 */ /* 0x100fe400078e000c */
[----:B0-----:R-:W2:Y:S02]  /*0a60*/  LDG.E.64 R14, desc[UR8][R14.64] ;  /* 0x000000080e0e7981 */ /* 0x001ea4000c1e1b00 */
[--C-:B------:R-:W-:Y:S02]  /*0a70*/  IMAD.WIDE.U32 R8, R9, 0x8, R12.reuse ;  /* 0x0000000809087825 */ /* 0x100fe400078e000c */
[----:B------:R-:W3:Y:S02]  /*0a80*/  LDG.E.64 R18, desc[UR8][R18.64] ;  /* 0x0000000812127981 */ /* 0x000ee4000c1e1b00 */
[----:B------:R-:W-:Y:S02]  /*0a90*/  IMAD.WIDE.U32 R12, R5, 0x8, R12 ;  /* 0x00000008050c7825 */ /* 0x000fe400078e000c */
[----:B------:R-:W4:Y:S04]  /*0aa0*/  LDG.E.64 R8, desc[UR8][R8.64] ;  /* 0x0000000808087981 */ /* 0x000f28000c1e1b00 */
[----:B------:R-:W5:Y:S01]  /*0ab0*/  LDG.E.64 R12, desc[UR8][R12.64] ;  /* 0x000000080c0c7981 */ /* 0x000f62000c1e1b00 */
[----:B------:R-:W4:Y:S01]  /*0ac0*/  I2F.F64 R10, UR10 ;  /* 0x0000000a000a7d12 */ /* 0x000f220008201c00 */
[----:B------:R-:W-:Y:S01]  /*0ad0*/  BSSY.RECONVERGENT B0, `(.L_x_6) ;  /* 0x000001a000007945 */ /* 0x000fe20003800200 */
[----:B--2---:R-:W-:-:S02]  /*0ae0*/  DMUL R4, R14, R14 ;  /* 0x0000000e0e047228 */ /* 0x004fc40000000000 */
[-C--:B---3--:R-:W-:Y:S02]  /*0af0*/  DMUL R6, R18, R18.reuse ;  /* 0x0000001212067228 */ /* 0x088fe40000000000 */
[----:B------:R-:W-:-:S04]  /*0b00*/  DMUL R14, R14, R18 ;  /* 0x000000120e0e7228 */ /* 0x000fc80000000000 */
[C---:B----4-:R-:W-:Y:S01]  /*0b10*/  DFMA R4, R10.reuse, R8, -R4 ;  /* 0x000000080a04722b */ /* 0x050fe20000000804 */
[----:B------:R-:W-:Y:S01]  /*0b20*/  IMAD.MOV.U32 R8, RZ, RZ, 0x0 ;  /* 0x00000000ff087424 */ /* 0x000fe200078e00ff */
[C---:B-----5:R-:W-:Y:S01]  /*0b30*/  DFMA R6, R10.reuse, R12, -R6 ;  /* 0x0000000c0a06722b */ /* 0x060fe20000000806 */
[----:B------:R-:W-:Y:S01]  /*0b40*/  IMAD.MOV.U32 R9, RZ, RZ, 0x3fd80000 ;  /* 0x3fd80000ff097424 */ /* 0x000fe200078e00ff */
[----:B------:R-:W-:-:S06]  /*0b50*/  DFMA R10, R10, R16, -R14 ;  /* 0x000000100a0a722b */ /* 0x000fcc000000080e */
[----:B------:R-:W-:-:S06]  /*0b60*/  DMUL R4, R4, R6 ;  /* 0x0000000604047228 */ /* 0x000fcc0000000000 */
[----:B------:R-:W0:Y:S04]  /*0b70*/  MUFU.RSQ64H R7, R5 ;  /* 0x0000000500077308 */ /* 0x000e280000001c00 */
[----:B------:R-:W-:-:S05]  /*0b80*/  VIADD R6, R5, 0xfcb00000 ;  /* 0xfcb0000005067836 */ /* 0x000fca0000000000 */
[----:B------:R-:W-:Y:S01]  /*0b90*/  ISETP.GE.U32.AND P0, PT, R6, 0x7ca00000, PT ;  /* 0x7ca000000600780c */ /* 0x000fe20003f06070 */
[----:B0-----:R-:W-:-:S08]  /*0ba0*/  DMUL R20, R6, R6 ;  /* 0x0000000606147228 */ /* 0x001fd00000000000 */
[----:B------:R-:W-:-:S08]  /*0bb0*/  DFMA R20, R4, -R20, 1 ;  /* 0x3ff000000414742b */ /* 0x000fd00000000814 */
[----:B------:R-:W-:Y:S02]  /*0bc0*/  DFMA R8, R20, R8, 0.5 ;  /* 0x3fe000001408742b */ /* 0x000fe40000000008 */
[----:B------:R-:W-:-:S08]  /*0bd0*/  DMUL R20, R6, R20 ;  /* 0x0000001406147228 */ /* 0x000fd00000000000 */
[----:B------:R-:W-:-:S08]  /*0be0*/  DFMA R8, R8, R20, R6 ;  /* 0x000000140808722b */ /* 0x000fd00000000006 */
[----:B------:R-:W-:Y:S02]  /*0bf0*/  DMUL R12, R4, R8 ;  /* 0x00000008040c7228 */ /* 0x000fe40000000000 */
[----:B------:R-:W-:Y:S01]  /*0c00*/  VIADD R21, R9, 0xfff00000 ;  /* 0xfff0000009157836 */ /* 0x000fe20000000000 */
[----:B------:R-:W-:-:S05]  /*0c10*/  MOV R20, R8 ;  /* 0x0000000800147202 */ /* 0x000fca0000000f00 */
[----:B------:R-:W-:-:S08]  /*0c20*/  DFMA R18, R12, -R12, R4 ;  /* 0x8000000c0c12722b */ /* 0x000fd00000000004 */
[----:B------:R-:W-:Y:S01]  /*0c30*/  DFMA R14, R18, R20, R12 ;  /* 0x00000014120e722b */ /* 0x000fe2000000000c */
[----:B------:R-:W-:Y:S10]  /*0c40*/  @!P0 BRA `(.L_x_7) ;  /* 0x0000000000088947 */ /* 0x000ff40003800000 */
[----:B------:R-:W-:-:S07]  /*0c50*/  MOV R2, 0xc70 ;  /* 0x00000c7000027802 */ /* 0x000fce0000000f00 */
[----:B------:R-:W-:Y:S05]  /*0c60*/  CALL.REL.NOINC `($__internal_1_$__cuda_sm20_dsqrt_rn_f64_mediumpath_v1) ;  /* 0x0000000800007944 */ /* 0x000fea0003c00000 */
.L_x_7:
[----:B------:R-:W-:Y:S05]  /*0c70*/  BSYNC.RECONVERGENT B0 ;  /* 0x0000000000007941 */ /* 0x000fea0003800200 */
.L_x_6:
[----:B------:R-:W0:Y:S01]  /*0c80*/  MUFU.RCP64H R5, R15 ;  /* 0x0000000f00057308 */ /* 0x000e220000001800 */
[----:B------:R-:W-:Y:S01]  /*0c90*/  IMAD.MOV.U32 R4, RZ, RZ, 0x1 ;  /* 0x00000001ff047424 */ /* 0x000fe200078e00ff */
[----:B------:R-:W-:Y:S01]  /*0ca0*/  FSETP.GEU.AND P1, PT, |R11|, 6.5827683646048100446e-37, PT ;  /* 0x036000000b00780b */ /* 0x000fe20003f2e200 */
[----:B------:R-:W-:Y:S04]  /*0cb0*/  BSSY.RECONVERGENT B0, `(.L_x_8) ;  /* 0x0000012000007945 */ /* 0x000fe80003800200 */
[----:B0-----:R-:W-:-:S08]  /*0cc0*/  DFMA R6, R4, -R14, 1 ;  /* 0x3ff000000406742b */ /* 0x001fd0000000080e */
[----:B------:R-:W-:-:S08]  /*0cd0*/  DFMA R6, R6, R6, R6 ;  /* 0x000000060606722b */ /* 0x000fd00000000006 */
[----:B------:R-:W-:-:S08]  /*0ce0*/  DFMA R6, R4, R6, R4 ;  /* 0x000000060406722b */ /* 0x000fd00000000004 */
[----:B------:R-:W-:-:S08]  /*0cf0*/  DFMA R4, R6, -R14, 1 ;  /* 0x3ff000000604742b */ /* 0x000fd0000000080e */
[----:B------:R-:W-:-:S08]  /*0d00*/  DFMA R4, R6, R4, R6 ;  /* 0x000000040604722b */ /* 0x000fd00000000006 */
[----:B------:R-:W-:-:S08]  /*0d10*/  DMUL R6, R10, R4 ;  /* 0x000000040a067228 */ /* 0x000fd00000000000 */
[----:B------:R-:W-:-:S08]  /*0d20*/  DFMA R8, R6, -R14, R10 ;  /* 0x8000000e0608722b */ /* 0x000fd0000000000a */
[----:B------:R-:W-:-:S10]  /*0d30*/  DFMA R4, R4, R8, R6 ;  /* 0x000000080404722b */ /* 0x000fd40000000006 */
[----:B------:R-:W-:-:S05]  /*0d40*/  FFMA R2, RZ, R15, R5 ;  /* 0x0000000fff027223 */ /* 0x000fca0000000005 */
[----:B------:R-:W-:-:S13]  /*0d50*/  FSETP.GT.AND P0, PT, |R2|, 1.469367938527859385e-39, PT ;  /* 0x001000000200780b */ /* 0x000fda0003f04200 */
[----:B------:R-:W-:Y:S05]  /*0d60*/  @P0 BRA P1, `(.L_x_9) ;  /* 0x0000000000180947 */ /* 0x000fea0000800000 */
[----:B------:R-:W-:Y:S01]  /*0d70*/  IMAD.MOV.U32 R6, RZ, RZ, R14 ;  /* 0x000000ffff067224 */ /* 0x000fe200078e000e */
[----:B------:R-:W-:Y:S01]  /*0d80*/  MOV R2, 0xdb0 ;  /* 0x00000db000027802 */ /* 0x000fe20000000f00 */
[----:B------:R-:W-:-:S07]  /*0d90*/  IMAD.MOV.U32 R7, RZ, RZ, R15 ;  /* 0x000000ffff077224 */ /* 0x000fce00078e000f */
[----:B------:R-:W-:Y:S05]  /*0da0*/  CALL.REL.NOINC `($__internal_0_$__cuda_sm20_div_rn_f64_full) ;  /* 0x0000000000407944 */ /* 0x000fea0003c00000 */
[----:B------:R-:W-:Y:S01]  /*0db0*/  IMAD.MOV.U32 R4, RZ, RZ, R12 ;  /* 0x000000ffff047224 */ /* 0x000fe200078e000c */
[----:B------:R-:W-:-:S07]  /*0dc0*/  MOV R5, R13 ;  /* 0x0000000d00057202 */ /* 0x000fce0000000f00 */
.L_x_9:
[----:B------:R-:W-:Y:S05]  /*0dd0*/  BSYNC.RECONVERGENT B0 ;  /* 0x0000000000007941 */ /* 0x000fea0003800200 */
.L_x_8:
[----:B------:R-:W0:Y:S01]  /*0de0*/  LDC.64 R6, c[0x0][0x380] ;  /* 0x0000e000ff067b82 */ /* 0x000e220000000a00 */
[----:B------:R-:W1:Y:S01]  /*0df0*/  LDCU UR4, c[0x0][0x390] ;  /* 0x00007200ff0477ac */ /* 0x000e620008000800 */
[----:B------:R-:W2:Y:S01]  /*0e00*/  F2F.F32.F64 R5, R4 ;  /* 0x0000000400057310 */ /* 0x000ea20000301000 */
[----:B-1----:R-:W-:-:S04]  /*0e10*/  IMAD R3, R3, UR4, R0 ;  /* 0x0000000403037c24 */ /* 0x002fc8000f8e0200 */
[----:B0-----:R-:W-:-:S05]  /*0e20*/  IMAD.WIDE.U32 R2, R3, 0x4, R6 ;  /* 0x0000000403027825 */ /* 0x001fca00078e0006 */
[----:B--2---:R-:W-:Y:S01]  /*0e30*/  STG.E desc[UR8][R2.64], R5 ;  /* 0x0000000502007986 */ /* 0x004fe2000c101908 */
[----:B------:R-:W-:Y:S05]  /*0e40*/  EXIT ;  /* 0x000000000000794d */ /* 0x000fea0003800000 */
.L_x_0:
[----:B------:R-:W1:Y:S01]  /*0e50*/  LDC.64 R2, c[0x0][0x380] ;  /* 0x0000e000ff027b82 */ /* 0x000e620000000a00 */
[----:B------:R-:W-:Y:S02]  /*0e60*/  IMAD R5, R0, UR7, R0 ;  /* 0x0000000700057c24 */ /* 0x000fe4000f8e0200 */
[----:B------:R-:W-:Y:S02]  /*0e70*/  IMAD.MOV.U32 R7, RZ, RZ, 0x3f800000 ;  /* 0x3f800000ff077424 */ /* 0x000fe400078e00ff */
[----:B-1----:R-:W-:-:S05]  /*0e80*/  IMAD.WIDE.U32 R2, R5, 0x4, R2 ;  /* 0x0000000405027825 */ /* 0x002fca00078e0002 */
[----:B0-----:R-:W-:Y:S01]  /*0e90*/  STG.E desc[UR8][R2.64], R7 ;  /* 0x0000000702007986 */ /* 0x001fe2000c101908 */
[----:B------:R-:W-:Y:S05]  /*0ea0*/  EXIT ;  /* 0x000000000000794d */ /* 0x000fea0003800000 */
        .weak           $__internal_0_$__cuda_sm20_div_rn_f64_full
        .type           $__internal_0_$__cuda_sm20_div_rn_f64_full,@function
        .size           $__internal_0_$__cuda_sm20_div_rn_f64_full,($__internal_1_$__cuda_sm20_dsqrt_rn_f64_mediumpath_v1 - $__internal_0_$__cuda_sm20_div_rn_f64_full)
$__internal_0_$__cuda_sm20_div_rn_f64_full:
[C---:B------:R-:W-:Y:S01]  /*0eb0*/  FSETP.GEU.AND P0, PT, |R7|.reuse, 1.469367938527859385e-39, PT ;  /* 0x001000000700780b */ /* 0x040fe20003f0e200 */
[----:B------:R-:W-:Y:S01]  /*0ec0*/  IMAD.MOV.U32 R16, RZ, RZ, 0x1 ;  /* 0x00000001ff107424 */ /* 0x000fe200078e00ff */
[----:B------:R-:W-:Y:S01]  /*0ed0*/  LOP3.LUT R4, R7, 0x800fffff, RZ, 0xc0, !PT ;  /* 0x800fffff07047812 */ /* 0x000fe200078ec0ff */
[----:B------:R-:W-:Y:S01]  /*0ee0*/  BSSY.RECONVERGENT B1, `(.L_x_10) ;  /* 0x0000055000017945 */ /* 0x000fe20003800200 */
[C---:B------:R-:W-:Y:S02]  /*0ef0*/  FSETP.GEU.AND P2, PT, |R11|.reuse, 1.469367938527859385e-39, PT ;  /* 0x001000000b00780b */ /* 0x040fe40003f4e200 */
[----:B------:R-:W-:Y:S01]  /*0f00*/  LOP3.LUT R5, R4, 0x3ff00000, RZ, 0xfc, !PT ;  /* 0x3ff0000004057812 */ /* 0x000fe200078efcff */
[----:B------:R-:W-:Y:S01]  /*0f10*/  IMAD.MOV.U32 R4, RZ, RZ, R6 ;  /* 0x000000ffff047224 */ /* 0x000fe200078e0006 */
[----:B------:R-:W-:Y:S02]  /*0f20*/  LOP3.LUT R12, R11, 0x7ff00000, RZ, 0xc0, !PT ;  /* 0x7ff000000b0c7812 */ /* 0x000fe400078ec0ff */
[----:B------:R-:W-:-:S03]  /*0f30*/  LOP3.LUT R15, R7, 0x7ff00000, RZ, 0xc0, !PT ;  /* 0x7ff00000070f7812 */ /* 0x000fc600078ec0ff */
[----:B------:R-:W-:Y:S01]  /*0f40*/  @!P0 DMUL R4, R6, 8.98846567431157953865e+307 ;  /* 0x7fe0000006048828 */ /* 0x000fe20000000000 */
[----:B------:R-:W-:-:S03]  /*0f50*/  ISETP.GE.U32.AND P1, PT, R12, R15, PT ;  /* 0x0000000f0c00720c */ /* 0x000fc60003f26070 */
[----:B------:R-:W-:Y:S01]  /*0f60*/  @!P2 LOP3.LUT R13, R7, 0x7ff00000, RZ, 0xc0, !PT ;  /* 0x7ff00000070da812 */ /* 0x000fe200078ec0ff */
[----:B------:R-:W-:Y:S01]  /*0f70*/  @!P2 IMAD.MOV.U32 R18, RZ, RZ, RZ ;  /* 0x000000ffff12a224 */ /* 0x000fe200078e00ff */
[----:B------:R-:W0:Y:S02]  /*0f80*/  MUFU.RCP64H R17, R5 ;  /* 0x0000000500117308 */ /* 0x000e240000001800 */
[----:B------:R-:W-:Y:S01]  /*0f90*/  @!P2 ISETP.GE.U32.AND P3, PT, R12, R13, PT ;  /* 0x0000000d0c00a20c */ /* 0x000fe20003f66070 */
[----:B------:R-:W-:-:S05]  /*0fa0*/  IMAD.MOV.U32 R13, RZ, RZ, 0x1ca00000 ;  /* 0x1ca00000ff0d7424 */ /* 0x000fca00078e00ff */
[----:B------:R-:W-:-:S04]  /*0fb0*/  @!P2 SEL R19, R13, 0x63400000, !P3 ;  /* 0x634000000d13a807 */ /* 0x000fc80005800000 */
[----:B------:R-:W-:-:S04]  /*0fc0*/  @!P2 LOP3.LUT R19, R19, 0x80000000, R11, 0xf8, !PT ;  /* 0x800000001313a812 */ /* 0x000fc800078ef80b */
[----:B------:R-:W-:Y:S01]  /*0fd0*/  @!P2 LOP3.LUT R19, R19, 0x100000, RZ, 0xfc, !PT ;  /* 0x001000001313a812 */ /* 0x000fe200078efcff */
[----:B0-----:R-:W-:-:S08]  /*0fe0*/  DFMA R8, R16, -R4, 1 ;  /* 0x3ff000001008742b */ /* 0x001fd00000000804 */
[----:B------:R-:W-:-:S08]  /*0ff0*/  DFMA R8, R8, R8, R8 ;  /* 0x000000080808722b */ /* 0x000fd00000000008 */
[----:B------:R-:W-:Y:S01]  /*1000*/  DFMA R16, R16, R8, R16 ;  /* 0x000000081010722b */ /* 0x000fe20000000010 */
[----:B------:R-:W-:Y:S02]  /*1010*/  SEL R9, R13, 0x63400000, !P1 ;  /* 0x634000000d097807 */ /* 0x000fe40004800000 */
[----:B------:R-:W-:Y:S02]  /*1020*/  MOV R8, R10 ;  /* 0x0000000a00087202 */ /* 0x000fe40000000f00 */
[----:B------:R-:W-:-:S03]  /*1030*/  LOP3.LUT R9, R9, 0x800fffff, R11, 0xf8, !PT ;  /* 0x800fffff09097812 */ /* 0x000fc600078ef80b */
[----:B------:R-:W-:-:S03]  /*1040*/  DFMA R20, R16, -R4, 1 ;  /* 0x3ff000001014742b */ /* 0x000fc60000000804 */
[----:B------:R-:W-:-:S05]  /*1050*/  @!P2 DFMA R8, R8, 2, -R18 ;  /* 0x400000000808a82b */ /* 0x000fca0000000812 */
[----:B------:R-:W-:Y:S01]  /*1060*/  DFMA R16, R16, R20, R16 ;  /* 0x000000141010722b */ /* 0x000fe20000000010 */
[----:B------:R-:W-:Y:S02]  /*1070*/  IMAD.MOV.U32 R21, RZ, RZ, R12 ;  /* 0x000000ffff157224 */ /* 0x000fe400078e000c */
[----:B------:R-:W-:Y:S01]  /*1080*/  IMAD.MOV.U32 R20, RZ, RZ, R15 ;  /* 0x000000ffff147224 */ /* 0x000fe200078e000f */
[----:B------:R-:W-:Y:S02]  /*1090*/  @!P0 LOP3.LUT R20, R5, 0x7ff00000, RZ, 0xc0, !PT ;  /* 0x7ff0000005148812 */ /* 0x000fe400078ec0ff */
[----:B------:R-:W-:Y:S02]  /*10a0*/  @!P2 LOP3.LUT R21, R9, 0x7ff00000, RZ, 0xc0, !PT ;  /* 0x7ff000000915a812 */ /* 0x000fe400078ec0ff */
[----:B------:R-:W-:Y:S01]  /*10b0*/  DMUL R18, R16, R8 ;  /* 0x0000000810127228 */ /* 0x000fe20000000000 */
[----:B------:R-:W-:Y:S02]  /*10c0*/  IADD3 R23, PT, PT, R20, -0x1, RZ ;  /* 0xffffffff14177810 */ /* 0x000fe40007ffe0ff */
[----:B------:R-:W-:-:S05]  /*10d0*/  VIADD R22, R21, 0xffffffff ;  /* 0xffffffff15167836 */ /* 0x000fca0000000000 */
[----:B------:R-:W-:Y:S01]  /*10e0*/  DFMA R14, R18, -R4, R8 ;  /* 0x80000004120e722b */ /* 0x000fe20000000008 */
[----:B------:R-:W-:-:S04]  /*10f0*/  ISETP.GT.U32.AND P0, PT, R22, 0x7feffffe, PT ;  /* 0x7feffffe1600780c */ /* 0x000fc80003f04070 */
[----:B------:R-:W-:-:S03]  /*1100*/  ISETP.GT.U32.OR P0, PT, R23, 0x7feffffe, P0 ;  /* 0x7feffffe1700780c */ /* 0x000fc60000704470 */
[----:B------:R-:W-:-:S10]  /*1110*/  DFMA R14, R16, R14, R18 ;  /* 0x0000000e100e722b */ /* 0x000fd40000000012 */
[----:B------:R-:W-:Y:S05]  /*1120*/  @P0 BRA `(.L_x_11) ;  /* 0x00000000006c0947 */ /* 0x000fea0003800000 */
[----:B------:R-:W-:-:S04]  /*1130*/  LOP3.LUT R11, R7, 0x7ff00000, RZ, 0xc0, !PT ;  /* 0x7ff00000070b7812 */ /* 0x000fc800078ec0ff */
[CC--:B------:R-:W-:Y:S02]  /*1140*/  VIADDMNMX R10, R12.reuse, -R11.reuse, 0xb9600000, !PT ;  /* 0xb96000000c0a7446 */ /* 0x0c0fe4000780090b */
[----:B------:R-:W-:Y:S02]  /*1150*/  ISETP.GE.U32.AND P0, PT, R12, R11, PT ;  /* 0x0000000b0c00720c */ /* 0x000fe40003f06070 */
[----:B------:R-:W-:Y:S02]  /*1160*/  VIMNMX R10, PT, PT, R10, 0x46a00000, PT ;  /* 0x46a000000a0a7848 */ /* 0x000fe40003fe0100 */
[----:B------:R-:W-:-:S05]  /*1170*/  SEL R13, R13, 0x63400000, !P0 ;  /* 0x634000000d0d7807 */ /* 0x000fca0004000000 */
[----:B------:R-:W-:Y:S02]  /*1180*/  IMAD.IADD R16, R10, 0x1, -R13 ;  /* 0x000000010a107824 */ /* 0x000fe400078e0a0d */
[----:B------:R-:W-:Y:S02]  /*1190*/  IMAD.MOV.U32 R10, RZ, RZ, RZ ;  /* 0x000000ffff0a7224 */ /* 0x000fe400078e00ff */
[----:B------:R-:W-:-:S06]  /*11a0*/  VIADD R11, R16, 0x7fe00000 ;  /* 0x7fe00000100b7836 */ /* 0x000fcc0000000000 */
[----:B------:R-:W-:-:S10]  /*11b0*/  DMUL R12, R14, R10 ;  /* 0x0000000a0e0c7228 */ /* 0x000fd40000000000 */
[----:B------:R-:W-:-:S13]  /*11c0*/  FSETP.GTU.AND P0, PT, |R13|, 1.469367938527859385e-39, PT ;  /* 0x001000000d00780b */ /* 0x000fda0003f0c200 */
[----:B------:R-:W-:Y:S05]  /*11d0*/  @P0 BRA `(.L_x_12) ;  /* 0x0000000000940947 */ /* 0x000fea0003800000 */
[----:B------:R-:W-:Y:S01]  /*11e0*/  DFMA R4, R14, -R4, R8 ;  /* 0x800000040e04722b */ /* 0x000fe20000000008 */
[----:B------:R-:W-:-:S09]  /*11f0*/  IMAD.MOV.U32 R10, RZ, RZ, RZ ;  /* 0x000000ffff0a7224 */ /* 0x000fd200078e00ff */
[C---:B------:R-:W-:Y:S02]  /*1200*/  FSETP.NEU.AND P0, PT, R5.reuse, RZ, PT ;  /* 0x000000ff0500720b */ /* 0x040fe40003f0d000 */
[----:B------:R-:W-:-:S04]  /*1210*/  LOP3.LUT R7, R5, 0x80000000, R7, 0x48, !PT ;  /* 0x8000000005077812 */ /* 0x000fc800078e4807 */
[----:B------:R-:W-:-:S07]  /*1220*/  LOP3.LUT R11, R7, R11, RZ, 0xfc, !PT ;  /* 0x0000000b070b7212 */ /* 0x000fce00078efcff */
[----:B------:R-:W-:Y:S05]  /*1230*/  @!P0 BRA `(.L_x_12) ;  /* 0x00000000007c8947 */ /* 0x000fea0003800000 */
[----:B------:R-:W-:Y:S01]  /*1240*/  IADD3 R5, PT, PT, -R16, RZ, RZ ;  /* 0x000000ff10057210 */ /* 0x000fe20007ffe1ff */
[----:B------:R-:W-:Y:S01]  /*1250*/  IMAD.MOV.U32 R4, RZ, RZ, RZ ;  /* 0x000000ffff047224 */ /* 0x000fe200078e00ff */
[----:B------:R-:W-:-:S05]  /*1260*/  DMUL.RP R10, R14, R10 ;  /* 0x0000000a0e0a7228 */ /* 0x000fca0000008000 */
[----:B------:R-:W-:-:S05]  /*1270*/  DFMA R4, R12, -R4, R14 ;  /* 0x800000040c04722b */ /* 0x000fca000000000e */
[----:B------:R-:W-:Y:S02]  /*1280*/  LOP3.LUT R7, R11, R7, RZ, 0x3c, !PT ;  /* 0x000000070b077212 */ /* 0x000fe400078e3cff */
[----:B------:R-:W-:-:S04]  /*1290*/  IADD3 R4, PT, PT, -R16, -0x43300000, RZ ;  /* 0xbcd0000010047810 */ /* 0x000fc80007ffe1ff */
[----:B------:R-:W-:-:S04]  /*12a0*/  FSETP.NEU.AND P0, PT, |R5|, R4, PT ;  /* 0x000000040500720b */ /* 0x000fc80003f0d200 */
[----:B------:R-:W-:Y:S02]  /*12b0*/  FSEL R12, R10, R12, !P0 ;  /* 0x0000000c0a0c7208 */ /* 0x000fe40004000000 */
[----:B------:R-:W-:Y:S01]  /*12c0*/  FSEL R13, R7, R13, !P0 ;  /* 0x0000000d070d7208 */ /* 0x000fe20004000000 */
[----:B------:R-:W-:Y:S06]  /*12d0*/  BRA `(.L_x_12) ;  /* 0x0000000000547947 */ /* 0x000fec0003800000 */
.L_x_11:
[----:B------:R-:W-:-:S14]  /*12e0*/  DSETP.NAN.AND P0, PT, R10, R10, PT ;  /* 0x0000000a0a00722a */ /* 0x000fdc0003f08000 */
[----:B------:R-:W-:Y:S05]  /*12f0*/  @P0 BRA `(.L_x_13) ;  /* 0x0000000000440947 */ /* 0x000fea0003800000 */
[----:B------:R-:W-:-:S14]  /*1300*/  DSETP.NAN.AND P0, PT, R6, R6, PT ;  /* 0x000000060600722a */ /* 0x000fdc0003f08000 */
[----:B------:R-:W-:Y:S05]  /*1310*/  @P0 BRA `(.L_x_14) ;  /* 0x0000000000300947 */ /* 0x000fea0003800000 */
[----:B------:R-:W-:Y:S01]  /*1320*/  ISETP.NE.AND P0, PT, R21, R20, PT ;  /* 0x000000141500720c */ /* 0x000fe20003f05270 */
[----:B------:R-:W-:Y:S02]  /*1330*/  IMAD.MOV.U32 R12, RZ, RZ, 0x0 ;  /* 0x00000000ff0c7424 */ /* 0x000fe400078e00ff */
[----:B------:R-:W-:-:S10]  /*1340*/  IMAD.MOV.U32 R13, RZ, RZ, -0x80000 ;  /* 0xfff80000ff0d7424 */ /* 0x000fd400078e00ff */
[----:B------:R-:W-:Y:S05]  /*1350*/  @!P0 BRA `(.L_x_12) ;  /* 0x0000000000348947 */ /* 0x000fea0003800000 */
[----:B------:R-:W-:Y:S02]  /*1360*/  ISETP.NE.AND P0, PT, R21, 0x7ff00000, PT ;  /* 0x7ff000001500780c */ /* 0x000fe40003f05270 */
[----:B------:R-:W-:Y:S02]  /*1370*/  LOP3.LUT R13, R11, 0x80000000, R7, 0x48, !PT ;  /* 0x800000000b0d7812 */ /* 0x000fe400078e4807 */
[----:B------:R-:W-:-:S13]  /*1380*/  ISETP.EQ.OR P0, PT, R20, RZ, !P0 ;  /* 0x000000ff1400720c */ /* 0x000fda0004702670 */
[----:B------:R-:W-:Y:S01]  /*1390*/  @P0 LOP3.LUT R4, R13, 0x7ff00000, RZ, 0xfc, !PT ;  /* 0x7ff000000d040812 */ /* 0x000fe200078efcff */
[----:B------:R-:W-:Y:S01]  /*13a0*/  @!P0 IMAD.MOV.U32 R12, RZ, RZ, RZ ;  /* 0x000000ffff0c8224 */ /* 0x000fe200078e00ff */
[----:B------:R-:W-:-:S03]  /*13b0*/  @P0 MOV R12, RZ ;  /* 0x000000ff000c0202 */ /* 0x000fc60000000f00 */
[----:B------:R-:W-:Y:S01]  /*13c0*/  @P0 IMAD.MOV.U32 R13, RZ, RZ, R4 ;  /* 0x000000ffff0d0224 */ /* 0x000fe200078e0004 */
[----:B------:R-:W-:Y:S06]  /*13d0*/  BRA `(.L_x_12) ;  /* 0x0000000000147947 */ /* 0x000fec0003800000 */
.L_x_14:
[----:B------:R-:W-:Y:S01]  /*13e0*/  LOP3.LUT R13, R7, 0x80000, RZ, 0xfc, !PT ;  /* 0x00080000070d7812 */ /* 0x000fe200078efcff */
[----:B------:R-:W-:Y:S01]  /*13f0*/  IMAD.MOV.U32 R12, RZ, RZ, R6 ;  /* 0x000000ffff0c7224 */ /* 0x000fe200078e0006 */
[----:B------:R-:W-:Y:S06]  /*1400*/  BRA `(.L_x_12) ;  /* 0x0000000000087947 */ /* 0x000fec0003800000 */
.L_x_13:
[----:B------:R-:W-:Y:S01]  /*1410*/  LOP3.LUT R13, R11, 0x80000, RZ, 0xfc, !PT ;  /* 0x000800000b0d7812 */ /* 0x000fe200078efcff */
[----:B------:R-:W-:-:S07]  /*1420*/  IMAD.MOV.U32 R12, RZ, RZ, R10 ;  /* 0x000000ffff0c7224 */ /* 0x000fce00078e000a */
.L_x_12:
[----:B------:R-:W-:Y:S05]  /*1430*/  BSYNC.RECONVERGENT B1 ;  /* 0x0000000000017941 */ /* 0x000fea0003800200 */
.L_x_10:
[----:B------:R-:W-:Y:S02]  /*1440*/  HFMA2 R5, -RZ, RZ, 0, 0 ;  /* 0x00000000ff057431 */ /* 0x000fe400000001ff */
[----:B------:R-:W-:-:S04]  /*1450*/  IMAD.MOV.U32 R4, RZ, RZ, R2 ;  /* 0x000000ffff047224 */ /* 0x000fc800078e0002 */
[----:B------:R-:W-:Y:S05]  /*1460*/  RET.REL.NODEC R4 `(_Z6kernelPfPKfiiPKd) ;  /* 0xffffffe804e47950 */ /* 0x000fea0003c3ffff */
        .weak           $__internal_1_$__cuda_sm20_dsqrt_rn_f64_mediumpath_v1
        .type           $__internal_1_$__cuda_sm20_dsqrt_rn_f64_mediumpath_v1,@function
        .size           $__internal_1_$__cuda_sm20_dsqrt_rn_f64_mediumpath_v1,(.L_x_21 - $__internal_1_$__cuda_sm20_dsqrt_rn_f64_mediumpath_v1)
$__internal_1_$__cuda_sm20_dsqrt_rn_f64_mediumpath_v1:
[----:B------:R-:W-:Y:S01]  /*1470*/  ISETP.GE.U32.AND P0, PT, R6, -0x3400000, PT ;  /* 0xfcc000000600780c */ /* 0x000fe20003f06070 */
[----:B------:R-:W-:Y:S01]  /*1480*/  BSSY.RECONVERGENT B1, `(.L_x_15) ;  /* 0x0000024000017945 */ /* 0x000fe20003800200 */
[----:B------:R-:W-:-:S11]  /*1490*/  IMAD.MOV.U32 R9, RZ, RZ, R21 ;  /* 0x000000ffff097224 */ /* 0x000fd600078e0015 */
[----:B------:R-:W-:Y:S05]  /*14a0*/  @!P0 BRA `(.L_x_16) ;  /* 0x0000000000208947 */ /* 0x000fea0003800000 */
[----:B------:R-:W-:-:S10]  /*14b0*/  DFMA.RM R8, R18, R8, R12 ;  /* 0x000000081208722b */ /* 0x000fd4000000400c */
[----:B------:R-:W-:-:S05]  /*14c0*/  IADD3 R6, P0, PT, R8, 0x1, RZ ;  /* 0x0000000108067810 */ /* 0x000fca0007f1e0ff */
[----:B------:R-:W-:-:S06]  /*14d0*/  IMAD.X R7, RZ, RZ, R9, P0 ;  /* 0x000000ffff077224 */ /* 0x000fcc00000e0609 */
[----:B------:R-:W-:-:S08]  /*14e0*/  DFMA.RP R4, -R8, R6, R4 ;  /* 0x000000060804722b */ /* 0x000fd00000008104 */
[----:B------:R-:W-:-:S06]  /*14f0*/  DSETP.GT.AND P0, PT, R4, RZ, PT ;  /* 0x000000ff0400722a */ /* 0x000fcc0003f04000 */
[----:B------:R-:W-:Y:S02]  /*1500*/  FSEL R6, R6, R8, P0 ;  /* 0x0000000806067208 */ /* 0x000fe40000000000 */
[----:B------:R-:W-:Y:S01]  /*1510*/  FSEL R7, R7, R9, P0 ;  /* 0x0000000907077208 */ /* 0x000fe20000000000 */
[----:B------:R-:W-:Y:S06]  /*1520*/  BRA `(.L_x_17) ;  /* 0x0000000000647947 */ /* 0x000fec0003800000 */
.L_x_16:
[----:B------:R-:W-:-:S14]  /*1530*/  DSETP.NE.AND P0, PT, R4, RZ, PT ;  /* 0x000000ff0400722a */ /* 0x000fdc0003f05000 */
[----:B------:R-:W-:Y:S05]  /*1540*/  @!P0 BRA `(.L_x_18) ;  /* 0x0000000000588947 */ /* 0x000fea0003800000 */
[----:B------:R-:W-:-:S13]  /*1550*/  ISETP.GE.AND P0, PT, R5, RZ, PT ;  /* 0x000000ff0500720c */ /* 0x000fda0003f06270 */
[----:B------:R-:W-:Y:S02]  /*1560*/  @!P0 IMAD.MOV.U32 R6, RZ, RZ, 0x0 ;  /* 0x00000000ff068424 */ /* 0x000fe400078e00ff */
[----:B------:R-:W-:Y:S01]  /*1570*/  @!P0 IMAD.MOV.U32 R7, RZ, RZ, -0x80000 ;  /* 0xfff80000ff078424 */ /* 0x000fe200078e00ff */
[----:B------:R-:W-:Y:S06]  /*1580*/  @!P0 BRA `(.L_x_17) ;  /* 0x00000000004c8947 */ /* 0x000fec0003800000 */
[----:B------:R-:W-:-:S13]  /*1590*/  ISETP.GT.AND P0, PT, R5, 0x7fefffff, PT ;  /* 0x7fefffff0500780c */ /* 0x000fda0003f04270 */
[----:B------:R-:W-:Y:S05]  /*15a0*/  @P0 BRA `(.L_x_18) ;  /* 0x0000000000400947 */ /* 0x000fea0003800000 */
[----:B------:R-:W-:Y:S01]  /*15b0*/  DMUL R4, R4, 8.11296384146066816958e+31 ;  /* 0x4690000004047828 */ /* 0x000fe20000000000 */
[----:B------:R-:W-:Y:S01]  /*15c0*/  MOV R6, RZ ;  /* 0x000000ff00067202 */ /* 0x000fe20000000f00 */
[----:B------:R-:W-:Y:S02]  /*15d0*/  IMAD.MOV.U32 R12, RZ, RZ, 0x0 ;  /* 0x00000000ff0c7424 */ /* 0x000fe400078e00ff */
[----:B------:R-:W-:Y:S02]  /*15e0*/  IMAD.MOV.U32 R13, RZ, RZ, 0x3fd80000 ;  /* 0x3fd80000ff0d7424 */ /* 0x000fe400078e00ff */
[----:B------:R-:W0:Y:S02]  /*15f0*/  MUFU.RSQ64H R7, R5 ;  /* 0x0000000500077308 */ /* 0x000e240000001c00 */
[----:B0-----:R-:W-:-:S08]  /*1600*/  DMUL R8, R6, R6 ;  /* 0x0000000606087228 */ /* 0x001fd00000000000 */
[----:B------:R-:W-:-:S08]  /*1610*/  DFMA R8, R4, -R8, 1 ;  /* 0x3ff000000408742b */ /* 0x000fd00000000808 */
[----:B------:R-:W-:Y:S02]  /*1620*/  DFMA R12, R8, R12, 0.5 ;  /* 0x3fe00000080c742b */ /* 0x000fe4000000000c */
[----:B------:R-:W-:-:S08]  /*1630*/  DMUL R8, R6, R8 ;  /* 0x0000000806087228 */ /* 0x000fd00000000000 */
[----:B------:R-:W-:-:S08]  /*1640*/  DFMA R8, R12, R8, R6 ;  /* 0x000000080c08722b */ /* 0x000fd00000000006 */
[----:B------:R-:W-:Y:S02]  /*1650*/  DMUL R6, R4, R8 ;  /* 0x0000000804067228 */ /* 0x000fe40000000000 */
[----:B------:R-:W-:-:S06]  /*1660*/  VIADD R9, R9, 0xfff00000 ;  /* 0xfff0000009097836 */ /* 0x000fcc0000000000 */
[----:B------:R-:W-:-:S08]  /*1670*/  DFMA R12, R6, -R6, R4 ;  /* 0x80000006060c722b */ /* 0x000fd00000000004 */
[----:B------:R-:W-:-:S10]  /*1680*/  DFMA R6, R8, R12, R6 ;  /* 0x0000000c0806722b */ /* 0x000fd40000000006 */
[----:B------:R-:W-:Y:S01]  /*1690*/  VIADD R7, R7, 0xfcb00000 ;  /* 0xfcb0000007077836 */ /* 0x000fe20000000000 */
[----:B------:R-:W-:Y:S06]  /*16a0*/  BRA `(.L_x_17) ;  /* 0x0000000000047947 */ /* 0x000fec0003800000 */
.L_x_18:
[----:B------:R-:W-:-:S11]  /*16b0*/  DADD R6, R4, R4 ;  /* 0x0000000004067229 */ /* 0x000fd60000000004 */
.L_x_17:
[----:B------:R-:W-:Y:S05]  /*16c0*/  BSYNC.RECONVERGENT B1 ;  /* 0x0000000000017941 */ /* 0x000fea0003800200 */
.L_x_15:
[----:B------:R-:W-:Y:S01]  /*16d0*/  IMAD.MOV.U32 R4, RZ, RZ, R2 ;  /* 0x000000ffff047224 */ /* 0x000fe200078e0002 */
[----:B------:R-:W-:Y:S01]  /*16e0*/  MOV R14, R6 ;  /* 0x00000006000e7202 */ /* 0x000fe20000000f00 */
[----:B------:R-:W-:Y:S02]  /*16f0*/  IMAD.MOV.U32 R5, RZ, RZ, 0x0 ;  /* 0x00000000ff057424 */ /* 0x000fe400078e00ff */
[----:B------:R-:W-:Y:S02]  /*1700*/  IMAD.MOV.U32 R15, RZ, RZ, R7 ;  /* 0x000000ffff0f7224 */ /* 0x000fe400078e0007 */
[----:B------:R-:W-:Y:S05]  /*1710*/  RET.REL.NODEC R4 `(_Z6kernelPfPKfiiPKd) ;  /* 0xffffffe804387950 */ /* 0x000fea0003c3ffff */
.L_x_19:
[----:B------:R-:W-:-:S00]  /*1720*/  BRA `(.L_x_19) ;  /* 0xfffffffc00fc7947 */ /* 0x000fc0000383ffff */
[----:B------:R-:W-:-:S00]  /*1730*/  NOP ;  /* 0x0000000000007918 */ /* 0x000fc00000000000 */
        /* <DEDUP_REMOVED lines=12> */
.L_x_21:


//--------------------- .nv.shared.reserved.0     --------------------------
	.section	.nv.shared.reserved.0,"aw",@nobits
	.weak		__nv_reservedSMEM_offset_0_alias
	.size		__nv_reservedSMEM_offset_0_alias, 0, 64
	.other		__nv_reservedSMEM_offset_0_alias,@"STO_CUDA_RESERVED_SHARED STV_DEFAULT"
__nv_reservedSMEM_offset_0_alias:
	.zero		0
	.zero		64


//--------------------- .nv.constant0._Z6kernelPfPKfiiPKd --------------------------
	.section	.nv.constant0._Z6kernelPfPKfiiPKd,"a",@progbits
	.sectionflags	@""
	.align	4
.nv.constant0._Z6kernelPfPKfiiPKd:
	.zero		928


//--------------------- SYMBOLS --------------------------

	.type		.nv.reservedSmem.offset0,@object
	.size		.nv.reservedSmem.offset0,0x4
